//
// Generated by NVIDIA NVVM Compiler
//
// Compiler Build ID: CL-36424714
// Cuda compilation tools, release 13.0, V13.0.88
// Based on NVVM 20.0.0
//

.version 9.0
.target sm_100
.address_size 64

	// .globl	_Z10kernel_AOSP12test_struct1S0_i

.visible .entry _Z10kernel_AOSP12test_struct1S0_i(
	.param .u64 .ptr .align 1 _Z10kernel_AOSP12test_struct1S0_i_param_0,
	.param .u64 .ptr .align 1 _Z10kernel_AOSP12test_struct1S0_i_param_1,
	.param .u32 _Z10kernel_AOSP12test_struct1S0_i_param_2
)
{
	.reg .pred 	%p<2>;
	.reg .b32 	%r<10>;
	.reg .b64 	%rd<8>;

	ld.param.u64 	%rd1, [_Z10kernel_AOSP12test_struct1S0_i_param_0];
	ld.param.u64 	%rd2, [_Z10kernel_AOSP12test_struct1S0_i_param_1];
	ld.param.u32 	%r2, [_Z10kernel_AOSP12test_struct1S0_i_param_2];
	mov.u32 	%r3, %tid.x;
	mov.u32 	%r4, %ntid.x;
	mov.u32 	%r5, %ctaid.x;
	mad.lo.s32 	%r1, %r4, %r5, %r3;
	setp.ge.s32 	%p1, %r1, %r2;
	@%p1 bra 	$L__BB0_2;
	cvta.to.global.u64 	%rd3, %rd1;
	cvta.to.global.u64 	%rd4, %rd2;
	mul.wide.s32 	%rd5, %r1, 8;
	add.s64 	%rd6, %rd3, %rd5;
	ld.global.u32 	%r6, [%rd6];
	ld.global.u32 	%r7, [%rd6+4];
	add.s32 	%r8, %r6, 10;
	add.s32 	%r9, %r7, 50;
	add.s64 	%rd7, %rd4, %rd5;
	st.global.u32 	[%rd7], %r8;
	st.global.u32 	[%rd7+4], %r9;
$L__BB0_2:
	ret;

}
	// .globl	_Z10kernel_SOAP12test_struct2S0_i
.visible .entry _Z10kernel_SOAP12test_struct2S0_i(
	.param .u64 .ptr .align 1 _Z10kernel_SOAP12test_struct2S0_i_param_0,
	.param .u64 .ptr .align 1 _Z10kernel_SOAP12test_struct2S0_i_param_1,
	.param .u32 _Z10kernel_SOAP12test_struct2S0_i_param_2
)
{
	.reg .pred 	%p<2>;
	.reg .b32 	%r<10>;
	.reg .b64 	%rd<8>;

	ld.param.u64 	%rd1, [_Z10kernel_SOAP12test_struct2S0_i_param_0];
	ld.param.u64 	%rd2, [_Z10kernel_SOAP12test_struct2S0_i_param_1];
	ld.param.u32 	%r2, [_Z10kernel_SOAP12test_struct2S0_i_param_2];
	mov.u32 	%r3, %tid.x;
	mov.u32 	%r4, %ntid.x;
	mov.u32 	%r5, %ctaid.x;
	mad.lo.s32 	%r1, %r4, %r5, %r3;
	setp.ge.s32 	%p1, %r1, %r2;
	@%p1 bra 	$L__BB1_2;
	cvta.to.global.u64 	%rd3, %rd1;
	cvta.to.global.u64 	%rd4, %rd2;
	mul.wide.s32 	%rd5, %r1, 4;
	add.s64 	%rd6, %rd3, %rd5;
	ld.global.u32 	%r6, [%rd6];
	add.s32 	%r7, %r6, 10;
	add.s64 	%rd7, %rd4, %rd5;
	st.global.u32 	[%rd7], %r7;
	ld.global.u32 	%r8, [%rd6];
	add.s32 	%r9, %r8, 50;
	st.global.u32 	[%rd7+536870912], %r9;
$L__BB1_2:
	ret;

}


// ===== COMPILED SASS (sm_100) =====

	.target	sm_100

	.elftype	@"ET_EXEC"


//--------------------- .note.nv.tkinfo           --------------------------
	.section	.note.nv.tkinfo,"",@"SHT_NOTE"
	.sectionflags	@"SHF_NOTE_NV_TKINFO"
	.tkinfo
        /*0018*/ 	.word	0x00000002
        /*0030*/ 	.string	""
        /*0030*/ 	.string	"ptxas"
        /*0030*/ 	.string	"Cuda compilation tools, release 13.0, V13.0.88"
        /*0030*/ 	.string	"Build cuda_13.0.r13.0/compiler.36424714_0"
        /*0030*/ 	.string	"-arch sm_100 -m 64 "



//--------------------- .note.nv.cuinfo           --------------------------
	.section	.note.nv.cuinfo,"",@"SHT_NOTE"
	.sectionflags	@"SHF_NOTE_NV_CUINFO"
        /*0018*/ 	.short	0x0002
        /*001a*/ 	.short	0x0064
        /*001c*/ 	.short	0x0082
	.zero		2


//--------------------- .nv.info                  --------------------------
	.section	.nv.info,"",@"SHT_CUDA_INFO"
	.align	4


	//----- nvinfo : EIATTR_REGCOUNT
	.align		4
        /*0000*/ 	.byte	0x04, 0x2f
        /*0002*/ 	.short	(.L_1 - .L_0)
	.align		4
.L_0:
        /*0004*/ 	.word	index@(_Z10kernel_AOSP12test_struct1S0_i)
        /*0008*/ 	.word	0x0000000c


	//----- nvinfo : EIATTR_FRAME_SIZE
	.align		4
.L_1:
        /*000c*/ 	.byte	0x04, 0x11
        /*000e*/ 	.short	(.L_3 - .L_2)
	.align		4
.L_2:
        /*0010*/ 	.word	index@(_Z10kernel_AOSP12test_struct1S0_i)
        /*0014*/ 	.word	0x00000000


	//----- nvinfo : EIATTR_REGCOUNT
	.align		4
.L_3:
        /*0018*/ 	.byte	0x04, 0x2f
        /*001a*/ 	.short	(.L_5 - .L_4)
	.align		4
.L_4:
        /*001c*/ 	.word	index@(_Z10kernel_SOAP12test_struct2S0_i)
        /*0020*/ 	.word	0x0000000e


	//----- nvinfo : EIATTR_FRAME_SIZE
	.align		4
.L_5:
        /*0024*/ 	.byte	0x04, 0x11
        /*0026*/ 	.short	(.L_7 - .L_6)
	.align		4
.L_6:
        /*0028*/ 	.word	index@(_Z10kernel_SOAP12test_struct2S0_i)
        /*002c*/ 	.word	0x00000000


	//----- nvinfo : EIATTR_MIN_STACK_SIZE
	.align		4
.L_7:
        /*0030*/ 	.byte	0x04, 0x12
        /*0032*/ 	.short	(.L_9 - .L_8)
	.align		4
.L_8:
        /*0034*/ 	.word	index@(_Z10kernel_SOAP12test_struct2S0_i)
        /*0038*/ 	.word	0x00000000


	//----- nvinfo : EIATTR_MIN_STACK_SIZE
	.align		4
.L_9:
        /*003c*/ 	.byte	0x04, 0x12
        /*003e*/ 	.short	(.L_11 - .L_10)
	.align		4
.L_10:
        /*0040*/ 	.word	index@(_Z10kernel_AOSP12test_struct1S0_i)
        /*0044*/ 	.word	0x00000000
.L_11:


//--------------------- .nv.compat                --------------------------
	.section	.nv.compat,"",@"SHT_CUDA_COMPAT_INFO"
	.align	4
        /*0000*/ 	.byte	0x02, 0x09, 0x00, 0x00, 0x02, 0x02, 0x01, 0x00, 0x02, 0x05, 0x05, 0x00, 0x03, 0x07, 0x01, 0x01
        /*0010*/ 	.byte	0x02, 0x03, 0x00, 0x00, 0x02, 0x06, 0x01, 0x00, 0x04, 0x0b, 0x08, 0x00, 0x09, 0x00, 0x00, 0x00
        /*0020*/ 	.byte	0x00, 0x00, 0x00, 0x00


//--------------------- .nv.info._Z10kernel_SOAP12test_struct2S0_i --------------------------
	.section	.nv.info._Z10kernel_SOAP12test_struct2S0_i,"",@"SHT_CUDA_INFO"
	.sectionflags	@""
	.align	4


	//----- nvinfo : EIATTR_CUDA_API_VERSION
	.align		4
        /*0000*/ 	.byte	0x04, 0x37
        /*0002*/ 	.short	(.L_13 - .L_12)
.L_12:
        /*0004*/ 	.word	0x00000082


	//----- nvinfo : EIATTR_KPARAM_INFO
	.align		4
.L_13:
        /*0008*/ 	.byte	0x04, 0x17
        /*000a*/ 	.short	(.L_15 - .L_14)
.L_14:
        /*000c*/ 	.word	0x00000000
        /*0010*/ 	.short	0x0002
        /*0012*/ 	.short	0x0010
        /*0014*/ 	.byte	0x00, 0xf0, 0x11, 0x00


	//----- nvinfo : EIATTR_KPARAM_INFO
	.align		4
.L_15:
        /*0018*/ 	.byte	0x04, 0x17
        /*001a*/ 	.short	(.L_17 - .L_16)
.L_16:
        /*001c*/ 	.word	0x00000000
        /*0020*/ 	.short	0x0001
        /*0022*/ 	.short	0x0008
        /*0024*/ 	.byte	0x00, 0xf5, 0x21, 0x00


	//----- nvinfo : EIATTR_KPARAM_INFO
	.align		4
.L_17:
        /*0028*/ 	.byte	0x04, 0x17
        /*002a*/ 	.short	(.L_19 - .L_18)
.L_18:
        /*002c*/ 	.word	0x00000000
        /*0030*/ 	.short	0x0000
        /*0032*/ 	.short	0x0000
        /*0034*/ 	.byte	0x00, 0xf5, 0x21, 0x00


	//----- nvinfo : EIATTR_SPARSE_MMA_MASK
	.align		4
.L_19:
        /*0038*/ 	.byte	0x03, 0x50
        /*003a*/ 	.short	0x0000


	//----- nvinfo : EIATTR_MAXREG_COUNT
	.align		4
        /*003c*/ 	.byte	0x03, 0x1b
        /*003e*/ 	.short	0x00ff


	//----- nvinfo : EIATTR_MERCURY_ISA_VERSION
	.align		4
        /*0040*/ 	.byte	0x03, 0x5f
        /*0042*/ 	.short	0x0101


	//----- nvinfo : EIATTR_VRC_CTA_INIT_COUNT
	.align		4
        /*0044*/ 	.byte	0x02, 0x4a
	.zero		1
	.zero		1


	//----- nvinfo : EIATTR_EXIT_INSTR_OFFSETS
	.align		4
        /*0048*/ 	.byte	0x04, 0x1c
        /*004a*/ 	.short	(.L_21 - .L_20)


	//   ....[0]....
.L_20:
        /*004c*/ 	.word	0x00000070


	//   ....[1]....
        /*0050*/ 	.word	0x00000150


	//----- nvinfo : EIATTR_CBANK_PARAM_SIZE
	.align		4
.L_21:
        /*0054*/ 	.byte	0x03, 0x19
        /*0056*/ 	.short	0x0014


	//----- nvinfo : EIATTR_PARAM_CBANK
	.align		4
        /*0058*/ 	.byte	0x04, 0x0a
        /*005a*/ 	.short	(.L_23 - .L_22)
	.align		4
.L_22:
        /*005c*/ 	.word	index@(.nv.constant0._Z10kernel_SOAP12test_struct2S0_i)
        /*0060*/ 	.short	0x0380
        /*0062*/ 	.short	0x0014


	//----- nvinfo : EIATTR_SW_WAR
	.align		4
.L_23:
        /*0064*/ 	.byte	0x04, 0x36
        /*0066*/ 	.short	(.L_25 - .L_24)
.L_24:
        /*0068*/ 	.word	0x00000008
.L_25:


//--------------------- .nv.info._Z10kernel_AOSP12test_struct1S0_i --------------------------
	.section	.nv.info._Z10kernel_AOSP12test_struct1S0_i,"",@"SHT_CUDA_INFO"
	.sectionflags	@""
	.align	4


	//----- nvinfo : EIATTR_CUDA_API_VERSION
	.align		4
        /*0000*/ 	.byte	0x04, 0x37
        /*0002*/ 	.short	(.L_27 - .L_26)
.L_26:
        /*0004*/ 	.word	0x00000082


	//----- nvinfo : EIATTR_KPARAM_INFO
	.align		4
.L_27:
        /*0008*/ 	.byte	0x04, 0x17
        /*000a*/ 	.short	(.L_29 - .L_28)
.L_28:
        /*000c*/ 	.word	0x00000000
        /*0010*/ 	.short	0x0002
        /*0012*/ 	.short	0x0010
        /*0014*/ 	.byte	0x00, 0xf0, 0x11, 0x00


	//----- nvinfo : EIATTR_KPARAM_INFO
	.align		4
.L_29:
        /*0018*/ 	.byte	0x04, 0x17
        /*001a*/ 	.short	(.L_31 - .L_30)
.L_30:
        /*001c*/ 	.word	0x00000000
        /*0020*/ 	.short	0x0001
        /*0022*/ 	.short	0x0008
        /*0024*/ 	.byte	0x00, 0xf5, 0x21, 0x00


	//----- nvinfo : EIATTR_KPARAM_INFO
	.align		4
.L_31:
        /*0028*/ 	.byte	0x04, 0x17
        /*002a*/ 	.short	(.L_33 - .L_32)
.L_32:
        /*002c*/ 	.word	0x00000000
        /*0030*/ 	.short	0x0000
        /*0032*/ 	.short	0x0000
        /*0034*/ 	.byte	0x00, 0xf5, 0x21, 0x00


	//----- nvinfo : EIATTR_SPARSE_MMA_MASK
	.align		4
.L_33:
        /*0038*/ 	.byte	0x03, 0x50
        /*003a*/ 	.short	0x0000


	//----- nvinfo : EIATTR_MAXREG_COUNT
	.align		4
        /*003c*/ 	.byte	0x03, 0x1b
        /*003e*/ 	.short	0x00ff


	//----- nvinfo : EIATTR_MERCURY_ISA_VERSION
	.align		4
        /*0040*/ 	.byte	0x03, 0x5f
        /*0042*/ 	.short	0x0101


	//----- nvinfo : EIATTR_VRC_CTA_INIT_COUNT
	.align		4
        /*0044*/ 	.byte	0x02, 0x4a
	.zero		1
	.zero		1


	//----- nvinfo : EIATTR_EXIT_INSTR_OFFSETS
	.align		4
        /*0048*/ 	.byte	0x04, 0x1c
        /*004a*/ 	.short	(.L_35 - .L_34)


	//   ....[0]....
.L_34:
        /*004c*/ 	.word	0x00000070


	//   ....[1]....
        /*0050*/ 	.word	0x00000130


	//----- nvinfo : EIATTR_CBANK_PARAM_SIZE
	.align		4
.L_35:
        /*0054*/ 	.byte	0x03, 0x19
        /*0056*/ 	.short	0x0014


	//----- nvinfo : EIATTR_PARAM_CBANK
	.align		4
        /*0058*/ 	.byte	0x04, 0x0a
        /*005a*/ 	.short	(.L_37 - .L_36)
	.align		4
.L_36:
        /*005c*/ 	.word	index@(.nv.constant0._Z10kernel_AOSP12test_struct1S0_i)
        /*0060*/ 	.short	0x0380
        /*0062*/ 	.short	0x0014


	//----- nvinfo : EIATTR_SW_WAR
	.align		4
.L_37:
        /*0064*/ 	.byte	0x04, 0x36
        /*0066*/ 	.short	(.L_39 - .L_38)
.L_38:
        /*0068*/ 	.word	0x00000008
.L_39:


//--------------------- .nv.callgraph             --------------------------
	.section	.nv.callgraph,"",@"SHT_CUDA_CALLGRAPH"
	.align	4
	.sectionentsize	8
	.align		4
        /*0000*/ 	.word	0x00000000
	.align		4
        /*0004*/ 	.word	0xffffffff
	.align		4
        /*0008*/ 	.word	0x00000000
	.align		4
        /*000c*/ 	.word	0xfffffffe
	.align		4
        /*0010*/ 	.word	0x00000000
	.align		4
        /*0014*/ 	.word	0xfffffffd
	.align		4
        /*0018*/ 	.word	0x00000000
	.align		4
        /*001c*/ 	.word	0xfffffffc


//--------------------- .text._Z10kernel_SOAP12test_struct2S0_i --------------------------
	.section	.text._Z10kernel_SOAP12test_struct2S0_i,"ax",@progbits
	.align	128
        .global         _Z10kernel_SOAP12test_struct2S0_i
        .type           _Z10kernel_SOAP12test_struct2S0_i,@function
        .size           _Z10kernel_SOAP12test_struct2S0_i,(.L_x_2 - _Z10kernel_SOAP12test_struct2S0_i)
        .other          _Z10kernel_SOAP12test_struct2S0_i,@"STO_CUDA_ENTRY STV_DEFAULT"
_Z10kernel_SOAP12test_struct2S0_i:
.text._Z10kernel_SOAP12test_struct2S0_i:
[----:B------:R-:W-:Y:S01]  /*0000*/  LDC R1, c[0x0][0x37c] ;  /* 0x0000df00ff017b82 */ /* 0x000fe20000000800 */
[----:B------:R-:W0:Y:S01]  /*0010*/  S2R R7, SR_TID.X ;  /* 0x0000000000077919 */ /* 0x000e220000002100 */
[----:B------:R-:W0:Y:S01]  /*0020*/  LDCU UR4, c[0x0][0x360] ;  /* 0x00006c00ff0477ac */ /* 0x000e220008000800 */
[----:B------:R-:W0:Y:S01]  /*0030*/  S2R R0, SR_CTAID.X ;  /* 0x0000000000007919 */ /* 0x000e220000002500 */
[----:B------:R-:W1:Y:S01]  /*0040*/  LDCU UR5, c[0x0][0x390] ;  /* 0x00007200ff0577ac */ /* 0x000e620008000800 */
[----:B0-----:R-:W-:-:S05]  /*0050*/  IMAD R7, R0, UR4, R7 ;  /* 0x0000000400077c24 */ /* 0x001fca000f8e0207 */
[----:B-1----:R-:W-:-:S13]  /*0060*/  ISETP.GE.AND P0, PT, R7, UR5, PT ;  /* 0x0000000507007c0c */ /* 0x002fda000bf06270 */
[----:B------:R-:W-:Y:S05]  /*0070*/  @P0 EXIT ;  /* 0x000000000000094d */ /* 0x000fea0003800000 */
[----:B------:R-:W0:Y:S01]  /*0080*/  LDC.64 R2, c[0x0][0x380] ;  /* 0x0000e000ff027b82 */ /* 0x000e220000000a00 */
[----:B------:R-:W1:Y:S07]  /*0090*/  LDCU.64 UR4, c[0x0][0x358] ;  /* 0x00006b00ff0477ac */ /* 0x000e6e0008000a00 */
[----:B------:R-:W2:Y:S01]  /*00a0*/  LDC.64 R4, c[0x0][0x388] ;  /* 0x0000e200ff047b82 */ /* 0x000ea20000000a00 */
[----:B0-----:R-:W-:-:S05]  /*00b0*/  IMAD.WIDE R2, R7, 0x4, R2 ;  /* 0x0000000407027825 */ /* 0x001fca00078e0202 */
[----:B-1----:R-:W3:Y:S01]  /*00c0*/  LDG.E R0, desc[UR4][R2.64] ;  /* 0x0000000402007981 */ /* 0x002ee2000c1e1900 */
[----:B--2---:R-:W-:Y:S01]  /*00d0*/  IMAD.WIDE R4, R7, 0x4, R4 ;  /* 0x0000000407047825 */ /* 0x004fe200078e0204 */
[----:B---3--:R-:W-:-:S05]  /*00e0*/  IADD3 R9, PT, PT, R0, 0xa, RZ ;  /* 0x0000000a00097810 */ /* 0x008fca0007ffe0ff */
[----:B------:R-:W-:Y:S04]  /*00f0*/  STG.E desc[UR4][R4.64], R9 ;  /* 0x0000000904007986 */ /* 0x000fe8000c101904 */
[----:B------:R-:W2:Y:S01]  /*0100*/  LDG.E R0, desc[UR4][R2.64] ;  /* 0x0000000402007981 */ /* 0x000ea2000c1e1900 */
[----:B------:R-:W-:-:S04]  /*0110*/  IADD3 R6, P0, PT, R4, 0x20000000, RZ ;  /* 0x2000000004067810 */ /* 0x000fc80007f1e0ff */
[----:B------:R-:W-:Y:S02]  /*0120*/  IADD3.X R7, PT, PT, RZ, R5, RZ, P0, !PT ;  /* 0x00000005ff077210 */ /* 0x000fe400007fe4ff */
[----:B--2---:R-:W-:-:S05]  /*0130*/  IADD3 R11, PT, PT, R0, 0x32, RZ ;  /* 0x00000032000b7810 */ /* 0x004fca0007ffe0ff */
[----:B------:R-:W-:Y:S01]  /*0140*/  STG.E desc[UR4][R6.64], R11 ;  /* 0x0000000b06007986 */ /* 0x000fe2000c101904 */
[----:B------:R-:W-:Y:S05]  /*0150*/  EXIT ;  /* 0x000000000000794d */ /* 0x000fea0003800000 */
.L_x_0:
[----:B------:R-:W-:-:S00]  /*0160*/  BRA `(.L_x_0) ;  /* 0xfffffffc00fc7947 */ /* 0x000fc0000383ffff */
[----:B------:R-:W-:-:S00]  /*0170*/  NOP ;  /* 0x0000000000007918 */ /* 0x000fc00000000000 */
        /* <DEDUP_REMOVED lines=8> */
.L_x_2:


//--------------------- .text._Z10kernel_AOSP12test_struct1S0_i --------------------------
	.section	.text._Z10kernel_AOSP12test_struct1S0_i,"ax",@progbits
	.align	128
        .global         _Z10kernel_AOSP12test_struct1S0_i
        .type           _Z10kernel_AOSP12test_struct1S0_i,@function
        .size           _Z10kernel_AOSP12test_struct1S0_i,(.L_x_3 - _Z10kernel_AOSP12test_struct1S0_i)
        .other          _Z10kernel_AOSP12test_struct1S0_i,@"STO_CUDA_ENTRY STV_DEFAULT"
_Z10kernel_AOSP12test_struct1S0_i:
.text._Z10kernel_AOSP12test_struct1S0_i:
        /* <DEDUP_REMOVED lines=12> */
[----:B-1----:R-:W3:Y:S04]  /*00c0*/  LDG.E R0, desc[UR4][R2.64] ;  /* 0x0000000402007981 */ /* 0x002ee8000c1e1900 */
[----:B------:R-:W4:Y:S01]  /*00d0*/  LDG.E R6, desc[UR4][R2.64+0x4] ;  /* 0x0000040402067981 */ /* 0x000f22000c1e1900 */
[----:B--2---:R-:W-:Y:S01]  /*00e0*/  IMAD.WIDE R4, R7, 0x8, R4 ;  /* 0x0000000807047825 */ /* 0x004fe200078e0204 */
[----:B---3--:R-:W-:Y:S02]  /*00f0*/  IADD3 R7, PT, PT, R0, 0xa, RZ ;  /* 0x0000000a00077810 */ /* 0x008fe40007ffe0ff */
[----:B----4-:R-:W-:-:S03]  /*0100*/  IADD3 R9, PT, PT, R6, 0x32, RZ ;  /* 0x0000003206097810 */ /* 0x010fc60007ffe0ff */
[----:B------:R-:W-:Y:S04]  /*0110*/  STG.E desc[UR4][R4.64], R7 ;  /* 0x0000000704007986 */ /* 0x000fe8000c101904 */
[----:B------:R-:W-:Y:S01]  /*0120*/  STG.E desc[UR4][R4.64+0x4], R9 ;  /* 0x0000040904007986 */ /* 0x000fe2000c101904 */
[----:B------:R-:W-:Y:S05]  /*0130*/  EXIT ;  /* 0x000000000000794d */ /* 0x000fea0003800000 */
.L_x_1:
        /* <DEDUP_REMOVED lines=12> */
.L_x_3:


//--------------------- .nv.shared.reserved.0     --------------------------
	.section	.nv.shared.reserved.0,"aw",@nobits
	.weak		__nv_reservedSMEM_offset_0_alias
	.size		__nv_reservedSMEM_offset_0_alias, 0, 64
	.other		__nv_reservedSMEM_offset_0_alias,@"STO_CUDA_RESERVED_SHARED STV_DEFAULT"
__nv_reservedSMEM_offset_0_alias:
	.zero		0
	.zero		64


//--------------------- .nv.constant0._Z10kernel_SOAP12test_struct2S0_i --------------------------
	.section	.nv.constant0._Z10kernel_SOAP12test_struct2S0_i,"a",@progbits
	.sectionflags	@""
	.align	4
.nv.constant0._Z10kernel_SOAP12test_struct2S0_i:
	.zero		916


//--------------------- .nv.constant0._Z10kernel_AOSP12test_struct1S0_i --------------------------
	.section	.nv.constant0._Z10kernel_AOSP12test_struct1S0_i,"a",@progbits
	.sectionflags	@""
	.align	4
.nv.constant0._Z10kernel_AOSP12test_struct1S0_i:
	.zero		916


//--------------------- SYMBOLS --------------------------

	.type		.nv.reservedSmem.offset0,@object
	.size		.nv.reservedSmem.offset0,0x4
